//
// Generated by NVIDIA NVVM Compiler
//
// Compiler Build ID: CL-36424714
// Cuda compilation tools, release 13.0, V13.0.88
// Based on NVVM 20.0.0
//

.version 9.0
.target sm_100
.address_size 64

	// .globl	_Z14calculateHistoPcPiii
.extern .shared .align 16 .b8 histos[];

.visible .entry _Z14calculateHistoPcPiii(
	.param .u64 .ptr .align 1 _Z14calculateHistoPcPiii_param_0,
	.param .u64 .ptr .align 1 _Z14calculateHistoPcPiii_param_1,
	.param .u32 _Z14calculateHistoPcPiii_param_2,
	.param .u32 _Z14calculateHistoPcPiii_param_3
)
{
	.reg .pred 	%p<30>;
	.reg .b16 	%rs<16>;
	.reg .b32 	%r<88>;
	.reg .b64 	%rd<11>;

	ld.param.u64 	%rd5, [_Z14calculateHistoPcPiii_param_0];
	ld.param.u64 	%rd4, [_Z14calculateHistoPcPiii_param_1];
	ld.param.u32 	%r30, [_Z14calculateHistoPcPiii_param_2];
	ld.param.u32 	%r31, [_Z14calculateHistoPcPiii_param_3];
	cvta.to.global.u64 	%rd1, %rd5;
	mov.u32 	%r87, %tid.x;
	mov.u32 	%r32, %ctaid.x;
	mov.u32 	%r2, %ntid.x;
	mad.lo.s32 	%r33, %r32, %r2, %r87;
	add.s32 	%r34, %r30, -1;
	mov.u32 	%r35, %nctaid.x;
	mul.lo.s32 	%r36, %r2, %r35;
	div.u32 	%r3, %r34, %r36;
	add.s32 	%r4, %r3, 1;
	mad.lo.s32 	%r5, %r33, %r3, %r33;
	setp.ge.s32 	%p1, %r87, %r31;
	@%p1 bra 	$L__BB0_3;
	mov.u32 	%r81, %r87;
$L__BB0_2:
	shl.b32 	%r37, %r81, 2;
	mov.u32 	%r38, histos;
	add.s32 	%r39, %r38, %r37;
	mov.b32 	%r40, 0;
	st.shared.u32 	[%r39], %r40;
	add.s32 	%r81, %r81, %r2;
	setp.lt.s32 	%p2, %r81, %r31;
	@%p2 bra 	$L__BB0_2;
$L__BB0_3:
	bar.sync 	0;
	setp.gt.u32 	%p3, %r3, 2147483646;
	@%p3 bra 	$L__BB0_25;
	and.b32  	%r8, %r4, 3;
	setp.lt.u32 	%p4, %r3, 3;
	mov.b32 	%r86, 0;
	@%p4 bra 	$L__BB0_19;
	and.b32  	%r86, %r4, -4;
	neg.s32 	%r82, %r86;
	mov.b32 	%r83, 0;
$L__BB0_6:
	add.s32 	%r13, %r83, %r5;
	setp.ge.s32 	%p5, %r13, %r30;
	cvt.s64.s32 	%rd6, %r13;
	add.s64 	%rd2, %rd1, %rd6;
	@%p5 bra 	$L__BB0_9;
	ld.global.u8 	%rs1, [%rd2];
	cvt.s16.s8 	%rs3, %rs1;
	cvt.u32.u16 	%r43, %rs1;
	cvt.s32.s8 	%r14, %r43;
	add.s32 	%r44, %r14, -97;
	setp.lt.s16 	%p6, %rs3, 97;
	setp.ge.s32 	%p7, %r44, %r31;
	or.pred  	%p8, %p6, %p7;
	@%p8 bra 	$L__BB0_9;
	shl.b32 	%r45, %r14, 2;
	mov.u32 	%r46, histos;
	add.s32 	%r47, %r46, %r45;
	atom.shared.add.u32 	%r48, [%r47+-388], 1;
$L__BB0_9:
	add.s32 	%r49, %r13, 1;
	setp.ge.s32 	%p9, %r49, %r30;
	@%p9 bra 	$L__BB0_12;
	ld.global.u8 	%rs4, [%rd2+1];
	cvt.s16.s8 	%rs6, %rs4;
	cvt.u32.u16 	%r50, %rs4;
	cvt.s32.s8 	%r15, %r50;
	add.s32 	%r51, %r15, -97;
	setp.lt.s16 	%p10, %rs6, 97;
	setp.ge.s32 	%p11, %r51, %r31;
	or.pred  	%p12, %p10, %p11;
	@%p12 bra 	$L__BB0_12;
	shl.b32 	%r52, %r15, 2;
	mov.u32 	%r53, histos;
	add.s32 	%r54, %r53, %r52;
	atom.shared.add.u32 	%r55, [%r54+-388], 1;
$L__BB0_12:
	add.s32 	%r56, %r13, 2;
	setp.ge.s32 	%p13, %r56, %r30;
	@%p13 bra 	$L__BB0_15;
	ld.global.u8 	%rs7, [%rd2+2];
	cvt.s16.s8 	%rs9, %rs7;
	cvt.u32.u16 	%r57, %rs7;
	cvt.s32.s8 	%r16, %r57;
	add.s32 	%r58, %r16, -97;
	setp.lt.s16 	%p14, %rs9, 97;
	setp.ge.s32 	%p15, %r58, %r31;
	or.pred  	%p16, %p14, %p15;
	@%p16 bra 	$L__BB0_15;
	shl.b32 	%r59, %r16, 2;
	mov.u32 	%r60, histos;
	add.s32 	%r61, %r60, %r59;
	atom.shared.add.u32 	%r62, [%r61+-388], 1;
$L__BB0_15:
	add.s32 	%r63, %r13, 3;
	setp.ge.s32 	%p17, %r63, %r30;
	@%p17 bra 	$L__BB0_18;
	ld.global.u8 	%rs10, [%rd2+3];
	cvt.s16.s8 	%rs12, %rs10;
	cvt.u32.u16 	%r64, %rs10;
	cvt.s32.s8 	%r17, %r64;
	add.s32 	%r65, %r17, -97;
	setp.lt.s16 	%p18, %rs12, 97;
	setp.ge.s32 	%p19, %r65, %r31;
	or.pred  	%p20, %p18, %p19;
	@%p20 bra 	$L__BB0_18;
	shl.b32 	%r66, %r17, 2;
	mov.u32 	%r67, histos;
	add.s32 	%r68, %r67, %r66;
	atom.shared.add.u32 	%r69, [%r68+-388], 1;
$L__BB0_18:
	add.s32 	%r83, %r83, 4;
	add.s32 	%r82, %r82, 4;
	setp.ne.s32 	%p21, %r82, 0;
	@%p21 bra 	$L__BB0_6;
$L__BB0_19:
	setp.eq.s32 	%p22, %r8, 0;
	@%p22 bra 	$L__BB0_25;
	neg.s32 	%r85, %r8;
$L__BB0_21:
	.pragma "nounroll";
	add.s32 	%r24, %r86, %r5;
	setp.ge.s32 	%p23, %r24, %r30;
	@%p23 bra 	$L__BB0_24;
	cvt.s64.s32 	%rd7, %r24;
	add.s64 	%rd8, %rd1, %rd7;
	ld.global.u8 	%rs13, [%rd8];
	cvt.s16.s8 	%rs15, %rs13;
	cvt.u32.u16 	%r70, %rs13;
	cvt.s32.s8 	%r25, %r70;
	add.s32 	%r71, %r25, -97;
	setp.lt.s16 	%p24, %rs15, 97;
	setp.ge.s32 	%p25, %r71, %r31;
	or.pred  	%p26, %p24, %p25;
	@%p26 bra 	$L__BB0_24;
	shl.b32 	%r72, %r25, 2;
	mov.u32 	%r73, histos;
	add.s32 	%r74, %r73, %r72;
	atom.shared.add.u32 	%r75, [%r74+-388], 1;
$L__BB0_24:
	add.s32 	%r86, %r86, 1;
	add.s32 	%r85, %r85, 1;
	setp.ne.s32 	%p27, %r85, 0;
	@%p27 bra 	$L__BB0_21;
$L__BB0_25:
	setp.ge.s32 	%p28, %r87, %r31;
	bar.sync 	0;
	@%p28 bra 	$L__BB0_28;
	cvta.to.global.u64 	%rd3, %rd4;
	mov.u32 	%r77, histos;
$L__BB0_27:
	mul.wide.s32 	%rd9, %r87, 4;
	add.s64 	%rd10, %rd3, %rd9;
	shl.b32 	%r76, %r87, 2;
	add.s32 	%r78, %r77, %r76;
	ld.shared.u32 	%r79, [%r78];
	atom.global.add.u32 	%r80, [%rd10], %r79;
	add.s32 	%r87, %r87, %r2;
	setp.lt.s32 	%p29, %r87, %r31;
	@%p29 bra 	$L__BB0_27;
$L__BB0_28:
	ret;

}


// ===== COMPILED SASS (sm_100) =====

	.target	sm_100

	.elftype	@"ET_EXEC"


//--------------------- .note.nv.tkinfo           --------------------------
	.section	.note.nv.tkinfo,"",@"SHT_NOTE"
	.sectionflags	@"SHF_NOTE_NV_TKINFO"
	.tkinfo
        /*0018*/ 	.word	0x00000002
        /*0030*/ 	.string	""
        /*0030*/ 	.string	"ptxas"
        /*0030*/ 	.string	"Cuda compilation tools, release 13.0, V13.0.88"
        /*0030*/ 	.string	"Build cuda_13.0.r13.0/compiler.36424714_0"
        /*0030*/ 	.string	"-arch sm_100 -m 64 "



//--------------------- .note.nv.cuinfo           --------------------------
	.section	.note.nv.cuinfo,"",@"SHT_NOTE"
	.sectionflags	@"SHF_NOTE_NV_CUINFO"
        /*0018*/ 	.short	0x0002
        /*001a*/ 	.short	0x0064
        /*001c*/ 	.short	0x0082
	.zero		2


//--------------------- .nv.info                  --------------------------
	.section	.nv.info,"",@"SHT_CUDA_INFO"
	.align	4


	//----- nvinfo : EIATTR_REGCOUNT
	.align		4
        /*0000*/ 	.byte	0x04, 0x2f
        /*0002*/ 	.short	(.L_1 - .L_0)
	.align		4
.L_0:
        /*0004*/ 	.word	index@(_Z14calculateHistoPcPiii)
        /*0008*/ 	.word	0x0000000d


	//----- nvinfo : EIATTR_FRAME_SIZE
	.align		4
.L_1:
        /*000c*/ 	.byte	0x04, 0x11
        /*000e*/ 	.short	(.L_3 - .L_2)
	.align		4
.L_2:
        /*0010*/ 	.word	index@(_Z14calculateHistoPcPiii)
        /*0014*/ 	.word	0x00000000


	//----- nvinfo : EIATTR_MIN_STACK_SIZE
	.align		4
.L_3:
        /*0018*/ 	.byte	0x04, 0x12
        /*001a*/ 	.short	(.L_5 - .L_4)
	.align		4
.L_4:
        /*001c*/ 	.word	index@(_Z14calculateHistoPcPiii)
        /*0020*/ 	.word	0x00000000
.L_5:


//--------------------- .nv.compat                --------------------------
	.section	.nv.compat,"",@"SHT_CUDA_COMPAT_INFO"
	.align	4
        /*0000*/ 	.byte	0x02, 0x09, 0x00, 0x00, 0x02, 0x02, 0x01, 0x00, 0x02, 0x05, 0x05, 0x00, 0x03, 0x07, 0x01, 0x01
        /*0010*/ 	.byte	0x02, 0x03, 0x00, 0x00, 0x02, 0x06, 0x01, 0x00, 0x04, 0x0b, 0x08, 0x00, 0x09, 0x00, 0x00, 0x00
        /*0020*/ 	.byte	0x00, 0x00, 0x00, 0x00


//--------------------- .nv.info._Z14calculateHistoPcPiii --------------------------
	.section	.nv.info._Z14calculateHistoPcPiii,"",@"SHT_CUDA_INFO"
	.sectionflags	@""
	.align	4


	//----- nvinfo : EIATTR_CUDA_API_VERSION
	.align		4
        /*0000*/ 	.byte	0x04, 0x37
        /*0002*/ 	.short	(.L_7 - .L_6)
.L_6:
        /*0004*/ 	.word	0x00000082


	//----- nvinfo : EIATTR_KPARAM_INFO
	.align		4
.L_7:
        /*0008*/ 	.byte	0x04, 0x17
        /*000a*/ 	.short	(.L_9 - .L_8)
.L_8:
        /*000c*/ 	.word	0x00000000
        /*0010*/ 	.short	0x0003
        /*0012*/ 	.short	0x0014
        /*0014*/ 	.byte	0x00, 0xf0, 0x11, 0x00


	//----- nvinfo : EIATTR_KPARAM_INFO
	.align		4
.L_9:
        /*0018*/ 	.byte	0x04, 0x17
        /*001a*/ 	.short	(.L_11 - .L_10)
.L_10:
        /*001c*/ 	.word	0x00000000
        /*0020*/ 	.short	0x0002
        /*0022*/ 	.short	0x0010
        /*0024*/ 	.byte	0x00, 0xf0, 0x11, 0x00


	//----- nvinfo : EIATTR_KPARAM_INFO
	.align		4
.L_11:
        /*0028*/ 	.byte	0x04, 0x17
        /*002a*/ 	.short	(.L_13 - .L_12)
.L_12:
        /*002c*/ 	.word	0x00000000
        /*0030*/ 	.short	0x0001
        /*0032*/ 	.short	0x0008
        /*0034*/ 	.byte	0x00, 0xf5, 0x21, 0x00


	//----- nvinfo : EIATTR_KPARAM_INFO
	.align		4
.L_13:
        /*0038*/ 	.byte	0x04, 0x17
        /*003a*/ 	.short	(.L_15 - .L_14)
.L_14:
        /*003c*/ 	.word	0x00000000
        /*0040*/ 	.short	0x0000
        /*0042*/ 	.short	0x0000
        /*0044*/ 	.byte	0x00, 0xf5, 0x21, 0x00


	//----- nvinfo : EIATTR_SPARSE_MMA_MASK
	.align		4
.L_15:
        /*0048*/ 	.byte	0x03, 0x50
        /*004a*/ 	.short	0x0000


	//----- nvinfo : EIATTR_MAXREG_COUNT
	.align		4
        /*004c*/ 	.byte	0x03, 0x1b
        /*004e*/ 	.short	0x00ff


	//----- nvinfo : EIATTR_NUM_BARRIERS
	.align		4
        /*0050*/ 	.byte	0x02, 0x4c
        /*0052*/ 	.byte	0x01
	.zero		1


	//----- nvinfo : EIATTR_MERCURY_ISA_VERSION
	.align		4
        /*0054*/ 	.byte	0x03, 0x5f
        /*0056*/ 	.short	0x0101


	//----- nvinfo : EIATTR_VRC_CTA_INIT_COUNT
	.align		4
        /*0058*/ 	.byte	0x02, 0x4a
	.zero		1
	.zero		1


	//----- nvinfo : EIATTR_EXIT_INSTR_OFFSETS
	.align		4
        /*005c*/ 	.byte	0x04, 0x1c
        /*005e*/ 	.short	(.L_17 - .L_16)


	//   ....[0]....
.L_16:
        /*0060*/ 	.word	0x000009e0


	//   ....[1]....
        /*0064*/ 	.word	0x00000aa0


	//----- nvinfo : EIATTR_CRS_STACK_SIZE
	.align		4
.L_17:
        /*0068*/ 	.byte	0x04, 0x1e
        /*006a*/ 	.short	(.L_19 - .L_18)
.L_18:
        /*006c*/ 	.word	0x00000000


	//----- nvinfo : EIATTR_CBANK_PARAM_SIZE
	.align		4
.L_19:
        /*0070*/ 	.byte	0x03, 0x19
        /*0072*/ 	.short	0x0018


	//----- nvinfo : EIATTR_PARAM_CBANK
	.align		4
        /*0074*/ 	.byte	0x04, 0x0a
        /*0076*/ 	.short	(.L_21 - .L_20)
	.align		4
.L_20:
        /*0078*/ 	.word	index@(.nv.constant0._Z14calculateHistoPcPiii)
        /*007c*/ 	.short	0x0380
        /*007e*/ 	.short	0x0018


	//----- nvinfo : EIATTR_SW_WAR
	.align		4
.L_21:
        /*0080*/ 	.byte	0x04, 0x36
        /*0082*/ 	.short	(.L_23 - .L_22)
.L_22:
        /*0084*/ 	.word	0x00000008
.L_23:


//--------------------- .nv.callgraph             --------------------------
	.section	.nv.callgraph,"",@"SHT_CUDA_CALLGRAPH"
	.align	4
	.sectionentsize	8
	.align		4
        /*0000*/ 	.word	0x00000000
	.align		4
        /*0004*/ 	.word	0xffffffff
	.align		4
        /*0008*/ 	.word	0x00000000
	.align		4
        /*000c*/ 	.word	0xfffffffe
	.align		4
        /*0010*/ 	.word	0x00000000
	.align		4
        /*0014*/ 	.word	0xfffffffd
	.align		4
        /*0018*/ 	.word	0x00000000
	.align		4
        /*001c*/ 	.word	0xfffffffc


//--------------------- .text._Z14calculateHistoPcPiii --------------------------
	.section	.text._Z14calculateHistoPcPiii,"ax",@progbits
	.align	128
        .global         _Z14calculateHistoPcPiii
        .type           _Z14calculateHistoPcPiii,@function
        .size           _Z14calculateHistoPcPiii,(.L_x_19 - _Z14calculateHistoPcPiii)
        .other          _Z14calculateHistoPcPiii,@"STO_CUDA_ENTRY STV_DEFAULT"
_Z14calculateHistoPcPiii:
.text._Z14calculateHistoPcPiii:
[----:B------:R-:W-:Y:S08]  /*0000*/  LDC R1, c[0x0][0x37c] ;  /* 0x0000df00ff017b82 */ /* 0x000ff00000000800 */
[----:B------:R-:W0:Y:S01]  /*0010*/  LDC R0, c[0x0][0x360] ;  /* 0x0000d800ff007b82 */ /* 0x000e220000000800 */
[----:B------:R-:W0:Y:S01]  /*0020*/  LDCU UR4, c[0x0][0x370] ;  /* 0x00006e00ff0477ac */ /* 0x000e220008000800 */
[----:B------:R-:W-:Y:S01]  /*0030*/  BSSY.RECONVERGENT B0, `(.L_x_0) ;  /* 0x0000023000007945 */ /* 0x000fe20003800200 */
[----:B0-----:R-:W-:Y:S01]  /*0040*/  IMAD R4, R0, UR4, RZ ;  /* 0x0000000400047c24 */ /* 0x001fe2000f8e02ff */
[----:B------:R-:W0:Y:S03]  /*0050*/  LDCU.64 UR4, c[0x0][0x390] ;  /* 0x00007200ff0477ac */ /* 0x000e260008000a00 */
[----:B------:R-:W1:Y:S01]  /*0060*/  I2F.U32.RP R5, R4 ;  /* 0x0000000400057306 */ /* 0x000e620000209000 */
[----:B------:R-:W-:Y:S01]  /*0070*/  IMAD.MOV R7, RZ, RZ, -R4 ;  /* 0x000000ffff077224 */ /* 0x000fe200078e0a04 */
[----:B------:R-:W-:-:S06]  /*0080*/  ISETP.NE.U32.AND P2, PT, R4, RZ, PT ;  /* 0x000000ff0400720c */ /* 0x000fcc0003f45070 */
[----:B-1----:R-:W1:Y:S01]  /*0090*/  MUFU.RCP R5, R5 ;  /* 0x0000000500057308 */ /* 0x002e620000001000 */
[----:B0-----:R-:W-:Y:S01]  /*00a0*/  UIADD3 UR4, UPT, UPT, UR4, -0x1, URZ ;  /* 0xffffffff04047890 */ /* 0x001fe2000fffe0ff */
[----:B-1----:R-:W-:-:S06]  /*00b0*/  VIADD R2, R5, 0xffffffe ;  /* 0x0ffffffe05027836 */ /* 0x002fcc0000000000 */
[----:B------:R0:W1:Y:S02]  /*00c0*/  F2I.FTZ.U32.TRUNC.NTZ R3, R2 ;  /* 0x0000000200037305 */ /* 0x000064000021f000 */
[----:B0-----:R-:W-:Y:S02]  /*00d0*/  IMAD.MOV.U32 R2, RZ, RZ, RZ ;  /* 0x000000ffff027224 */ /* 0x001fe400078e00ff */
[----:B-1----:R-:W-:-:S04]  /*00e0*/  IMAD R7, R7, R3, RZ ;  /* 0x0000000307077224 */ /* 0x002fc800078e02ff */
[----:B------:R-:W-:Y:S02]  /*00f0*/  IMAD.HI.U32 R3, R3, R7, R2 ;  /* 0x0000000703037227 */ /* 0x000fe400078e0002 */
[----:B------:R-:W0:Y:S04]  /*0100*/  S2R R7, SR_TID.X ;  /* 0x0000000000077919 */ /* 0x000e280000002100 */
[----:B------:R-:W-:-:S04]  /*0110*/  IMAD.HI.U32 R5, R3, UR4, RZ ;  /* 0x0000000403057c27 */ /* 0x000fc8000f8e00ff */
[----:B------:R-:W-:-:S04]  /*0120*/  IMAD.MOV R3, RZ, RZ, -R5 ;  /* 0x000000ffff037224 */ /* 0x000fc800078e0a05 */
[----:B------:R-:W-:Y:S01]  /*0130*/  IMAD R3, R4, R3, UR4 ;  /* 0x0000000404037e24 */ /* 0x000fe2000f8e0203 */
[----:B------:R-:W1:Y:S04]  /*0140*/  S2UR UR4, SR_CTAID.X ;  /* 0x00000000000479c3 */ /* 0x000e680000002500 */
[----:B------:R-:W-:-:S13]  /*0150*/  ISETP.GE.U32.AND P0, PT, R3, R4, PT ;  /* 0x000000040300720c */ /* 0x000fda0003f06070 */
[----:B------:R-:W-:Y:S01]  /*0160*/  @P0 IMAD.IADD R3, R3, 0x1, -R4 ;  /* 0x0000000103030824 */ /* 0x000fe200078e0a04 */
[----:B0-----:R-:W-:Y:S01]  /*0170*/  ISETP.GE.AND P3, PT, R7, UR5, PT ;  /* 0x0000000507007c0c */ /* 0x001fe2000bf66270 */
[----:B------:R-:W-:-:S03]  /*0180*/  @P0 VIADD R5, R5, 0x1 ;  /* 0x0000000105050836 */ /* 0x000fc60000000000 */
[----:B------:R-:W-:Y:S01]  /*0190*/  ISETP.GE.U32.AND P1, PT, R3, R4, PT ;  /* 0x000000040300720c */ /* 0x000fe20003f26070 */
[--C-:B------:R-:W-:Y:S02]  /*01a0*/  IMAD.MOV.U32 R3, RZ, RZ, R7.reuse ;  /* 0x000000ffff037224 */ /* 0x100fe400078e0007 */
[----:B-1----:R-:W-:-:S06]  /*01b0*/  IMAD R2, R0, UR4, R7 ;  /* 0x0000000400027c24 */ /* 0x002fcc000f8e0207 */
[----:B------:R-:W-:Y:S05]  /*01c0*/  @P3 BRA `(.L_x_1) ;  /* 0x0000000000243947 */ /* 0x000fea0003800000 */
[----:B------:R-:W0:Y:S01]  /*01d0*/  S2R R9, SR_CgaCtaId ;  /* 0x0000000000097919 */ /* 0x000e220000008800 */
[----:B------:R-:W-:Y:S01]  /*01e0*/  MOV R6, 0x400 ;  /* 0x0000040000067802 */ /* 0x000fe20000000f00 */
[----:B------:R-:W-:-:S03]  /*01f0*/  IMAD.MOV.U32 R7, RZ, RZ, R3 ;  /* 0x000000ffff077224 */ /* 0x000fc600078e0003 */
[----:B0-----:R-:W-:-:S07]  /*0200*/  LEA R6, R9, R6, 0x18 ;  /* 0x0000000609067211 */ /* 0x001fce00078ec0ff */
.L_x_2:
[----:B------:R-:W-:Y:S02]  /*0210*/  IMAD R8, R7, 0x4, R6 ;  /* 0x0000000407087824 */ /* 0x000fe400078e0206 */
[----:B------:R-:W-:-:S03]  /*0220*/  IMAD.IADD R7, R0, 0x1, R7 ;  /* 0x0000000100077824 */ /* 0x000fc600078e0207 */
[----:B------:R0:W-:Y:S02]  /*0230*/  STS [R8], RZ ;  /* 0x000000ff08007388 */ /* 0x0001e40000000800 */
[----:B------:R-:W-:-:S13]  /*0240*/  ISETP.GE.AND P0, PT, R7, UR5, PT ;  /* 0x0000000507007c0c */ /* 0x000fda000bf06270 */
[----:B0-----:R-:W-:Y:S05]  /*0250*/  @!P0 BRA `(.L_x_2) ;  /* 0xfffffffc00ec8947 */ /* 0x001fea000383ffff */
.L_x_1:
[----:B------:R-:W-:Y:S05]  /*0260*/  BSYNC.RECONVERGENT B0 ;  /* 0x0000000000007941 */ /* 0x000fea0003800200 */
.L_x_0:
[----:B------:R-:W-:Y:S01]  /*0270*/  @P1 VIADD R5, R5, 0x1 ;  /* 0x0000000105051836 */ /* 0x000fe20000000000 */
[----:B------:R-:W-:Y:S01]  /*0280*/  @!P2 LOP3.LUT R5, RZ, R4, RZ, 0x33, !PT ;  /* 0x00000004ff05a212 */ /* 0x000fe200078e33ff */
[----:B------:R-:W-:Y:S03]  /*0290*/  BAR.SYNC.DEFER_BLOCKING 0x0 ;  /* 0x0000000000007b1d */ /* 0x000fe60000010000 */
[C---:B------:R-:W-:Y:S01]  /*02a0*/  ISETP.GT.U32.AND P0, PT, R5.reuse, 0x7ffffffe, PT ;  /* 0x7ffffffe0500780c */ /* 0x040fe20003f04070 */
[----:B------:R-:W-:Y:S02]  /*02b0*/  IMAD R2, R2, R5, R2 ;  /* 0x0000000502027224 */ /* 0x000fe400078e0202 */
[----:B------:R-:W0:Y:S01]  /*02c0*/  LDCU.64 UR8, c[0x0][0x358] ;  /* 0x00006b00ff0877ac */ /* 0x000e220008000a00 */
[----:B------:R-:W-:-:S09]  /*02d0*/  VIADD R4, R5, 0x1 ;  /* 0x0000000105047836 */ /* 0x000fd20000000000 */
[----:B------:R-:W-:Y:S05]  /*02e0*/  @P0 BRA `(.L_x_3) ;  /* 0x0000000400b00947 */ /* 0x000fea0003800000 */
[----:B------:R-:W-:Y:S01]  /*02f0*/  ISETP.GE.U32.AND P0, PT, R5, 0x3, PT ;  /* 0x000000030500780c */ /* 0x000fe20003f06070 */
[----:B------:R-:W-:Y:S01]  /*0300*/  IMAD.MOV.U32 R7, RZ, RZ, RZ ;  /* 0x000000ffff077224 */ /* 0x000fe200078e00ff */
[----:B------:R-:W-:-:S11]  /*0310*/  LOP3.LUT R6, R4, 0x3, RZ, 0xc0, !PT ;  /* 0x0000000304067812 */ /* 0x000fd600078ec0ff */
[----:B------:R-:W-:Y:S05]  /*0320*/  @!P0 BRA `(.L_x_4) ;  /* 0x0000000400308947 */ /* 0x000fea0003800000 */
[----:B------:R-:W-:Y:S01]  /*0330*/  LOP3.LUT R7, R4, 0xfffffffc, RZ, 0xc0, !PT ;  /* 0xfffffffc04077812 */ /* 0x000fe200078ec0ff */
[----:B------:R-:W1:Y:S04]  /*0340*/  LDCU UR12, c[0x0][0x394] ;  /* 0x00007280ff0c77ac */ /* 0x000e680008000800 */
[----:B------:R-:W-:Y:S01]  /*0350*/  IMAD.MOV R10, RZ, RZ, -R7 ;  /* 0x000000ffff0a7224 */ /* 0x000fe200078e0a07 */
[----:B------:R-:W2:Y:S01]  /*0360*/  LDCU UR7, c[0x0][0x390] ;  /* 0x00007200ff0777ac */ /* 0x000ea20008000800 */
[----:B------:R-:W3:Y:S01]  /*0370*/  LDCU.64 UR10, c[0x0][0x380] ;  /* 0x00007000ff0a77ac */ /* 0x000ee20008000a00 */
[----:B------:R-:W-:-:S05]  /*0380*/  UMOV UR4, URZ ;  /* 0x000000ff00047c82 */ /* 0x000fca0008000000 */
.L_x_13:
[----:B------:R-:W-:Y:S01]  /*0390*/  VIADD R9, R2, UR4 ;  /* 0x0000000402097c36 */ /* 0x000fe20008000000 */
[----:B------:R-:W-:Y:S01]  /*03a0*/  BSSY.RECONVERGENT B0, `(.L_x_5) ;  /* 0x0000018000007945 */ /* 0x000fe20003800200 */
[----:B------:R-:W-:Y:S02]  /*03b0*/  VIADD R10, R10, 0x4 ;  /* 0x000000040a0a7836 */ /* 0x000fe40000000000 */
[C---:B---3--:R-:W-:Y:S01]  /*03c0*/  VIADD R4, R9.reuse, 0x1 ;  /* 0x0000000109047836 */ /* 0x048fe20000000000 */
[C---:B--2---:R-:W-:Y:S01]  /*03d0*/  ISETP.GE.AND P0, PT, R9.reuse, UR7, PT ;  /* 0x0000000709007c0c */ /* 0x044fe2000bf06270 */
[C---:B------:R-:W-:Y:S01]  /*03e0*/  VIADD R5, R9.reuse, 0x2 ;  /* 0x0000000209057836 */ /* 0x040fe20000000000 */
[----:B------:R-:W-:Y:S01]  /*03f0*/  ISETP.NE.AND P3, PT, R10, RZ, PT ;  /* 0x000000ff0a00720c */ /* 0x000fe20003f65270 */
[C---:B01----:R-:W-:Y:S01]  /*0400*/  VIADD R8, R9.reuse, 0x3 ;  /* 0x0000000309087836 */ /* 0x043fe20000000000 */
[----:B------:R-:W-:Y:S02]  /*0410*/  ISETP.GE.AND P4, PT, R4, UR7, PT ;  /* 0x0000000704007c0c */ /* 0x000fe4000bf86270 */
[----:B---3--:R-:W-:-:S02]  /*0420*/  IADD3 R4, P5, PT, R9, UR10, RZ ;  /* 0x0000000a09047c10 */ /* 0x008fc4000ffbe0ff */
[----:B------:R-:W-:Y:S02]  /*0430*/  ISETP.GE.AND P1, PT, R5, UR7, PT ;  /* 0x0000000705007c0c */ /* 0x000fe4000bf26270 */
[----:B------:R-:W-:Y:S02]  /*0440*/  ISETP.GE.AND P2, PT, R8, UR7, PT ;  /* 0x0000000708007c0c */ /* 0x000fe4000bf46270 */
[----:B------:R-:W-:Y:S01]  /*0450*/  LEA.HI.X.SX32 R5, R9, UR11, 0x1, P5 ;  /* 0x0000000b09057c11 */ /* 0x000fe2000a8f0eff */
[----:B------:R-:W-:Y:S10]  /*0460*/  @P0 BRA `(.L_x_6) ;  /* 0x00000000002c0947 */ /* 0x000ff40003800000 */
[----:B0-----:R-:W2:Y:S02]  /*0470*/  LDG.E.U8 R8, desc[UR8][R4.64] ;  /* 0x0000000804087981 */ /* 0x001ea4000c1e1100 */
[----:B--2---:R-:W-:-:S05]  /*0480*/  PRMT R9, R8, 0x8880, RZ ;  /* 0x0000888008097816 */ /* 0x004fca00000000ff */
[----:B------:R-:W-:-:S05]  /*0490*/  VIADD R8, R9, 0xffffff9f ;  /* 0xffffff9f09087836 */ /* 0x000fca0000000000 */
[----:B-1----:R-:W-:-:S04]  /*04a0*/  ISETP.GE.AND P0, PT, R8, UR12, PT ;  /* 0x0000000c08007c0c */ /* 0x002fc8000bf06270 */
[----:B------:R-:W-:-:S13]  /*04b0*/  ISETP.LT.OR P0, PT, R9, 0x61, P0 ;  /* 0x000000610900780c */ /* 0x000fda0000701670 */
[----:B------:R-:W-:Y:S05]  /*04c0*/  @P0 BRA `(.L_x_6) ;  /* 0x0000000000140947 */ /* 0x000fea0003800000 */
[----:B------:R-:W0:Y:S01]  /*04d0*/  S2UR UR6, SR_CgaCtaId ;  /* 0x00000000000679c3 */ /* 0x000e220000008800 */
[----:B------:R-:W-:Y:S02]  /*04e0*/  UMOV UR5, 0x400 ;  /* 0x0000040000057882 */ /* 0x000fe40000000000 */
[----:B0-----:R-:W-:-:S06]  /*04f0*/  ULEA UR5, UR6, UR5, 0x18 ;  /* 0x0000000506057291 */ /* 0x001fcc000f8ec0ff */
[----:B------:R-:W-:-:S05]  /*0500*/  LEA R8, R9, UR5, 0x2 ;  /* 0x0000000509087c11 */ /* 0x000fca000f8e10ff */
[----:B------:R2:W-:Y:S02]  /*0510*/  ATOMS.POPC.INC.32 RZ, [R8+URZ+-0x184] ;  /* 0xfffe7c0008ff7f8c */ /* 0x0005e4000d8000ff */
.L_x_6:
[----:B01----:R-:W-:Y:S05]  /*0520*/  BSYNC.RECONVERGENT B0 ;  /* 0x0000000000007941 */ /* 0x003fea0003800200 */
.L_x_5:
[----:B------:R-:W-:Y:S04]  /*0530*/  BSSY.RECONVERGENT B0, `(.L_x_7) ;  /* 0x000000d000007945 */ /* 0x000fe80003800200 */
[----:B------:R-:W-:Y:S05]  /*0540*/  @P4 BRA `(.L_x_8) ;  /* 0x00000000002c4947 */ /* 0x000fea0003800000 */
[----:B--2---:R-:W2:Y:S02]  /*0550*/  LDG.E.U8 R8, desc[UR8][R4.64+0x1] ;  /* 0x0000010804087981 */ /* 0x004ea4000c1e1100 */
[----:B--2---:R-:W-:-:S05]  /*0560*/  PRMT R9, R8, 0x8880, RZ ;  /* 0x0000888008097816 */ /* 0x004fca00000000ff */
[----:B------:R-:W-:-:S05]  /*0570*/  VIADD R8, R9, 0xffffff9f ;  /* 0xffffff9f09087836 */ /* 0x000fca0000000000 */
[----:B------:R-:W-:-:S04]  /*0580*/  ISETP.GE.AND P0, PT, R8, UR12, PT ;  /* 0x0000000c08007c0c */ /* 0x000fc8000bf06270 */
[----:B------:R-:W-:-:S13]  /*0590*/  ISETP.LT.OR P0, PT, R9, 0x61, P0 ;  /* 0x000000610900780c */ /* 0x000fda0000701670 */
[----:B------:R-:W-:Y:S05]  /*05a0*/  @P0 BRA `(.L_x_8) ;  /* 0x0000000000140947 */ /* 0x000fea0003800000 */
[----:B------:R-:W0:Y:S01]  /*05b0*/  S2UR UR6, SR_CgaCtaId ;  /* 0x00000000000679c3 */ /* 0x000e220000008800 */
[----:B------:R-:W-:Y:S02]  /*05c0*/  UMOV UR5, 0x400 ;  /* 0x0000040000057882 */ /* 0x000fe40000000000 */
[----:B0-----:R-:W-:-:S06]  /*05d0*/  ULEA UR5, UR6, UR5, 0x18 ;  /* 0x0000000506057291 */ /* 0x001fcc000f8ec0ff */
[----:B------:R-:W-:-:S05]  /*05e0*/  LEA R8, R9, UR5, 0x2 ;  /* 0x0000000509087c11 */ /* 0x000fca000f8e10ff */
[----:B------:R0:W-:Y:S02]  /*05f0*/  ATOMS.POPC.INC.32 RZ, [R8+URZ+-0x184] ;  /* 0xfffe7c0008ff7f8c */ /* 0x0001e4000d8000ff */
.L_x_8:
[----:B------:R-:W-:Y:S05]  /*0600*/  BSYNC.RECONVERGENT B0 ;  /* 0x0000000000007941 */ /* 0x000fea0003800200 */
.L_x_7:
[----:B------:R-:W-:Y:S04]  /*0610*/  BSSY.RECONVERGENT B0, `(.L_x_9) ;  /* 0x000000d000007945 */ /* 0x000fe80003800200 */
[----:B------:R-:W-:Y:S05]  /*0620*/  @P1 BRA `(.L_x_10) ;  /* 0x00000000002c1947 */ /* 0x000fea0003800000 */
[----:B0-2---:R-:W2:Y:S02]  /*0630*/  LDG.E.U8 R8, desc[UR8][R4.64+0x2] ;  /* 0x0000020804087981 */ /* 0x005ea4000c1e1100 */
        /* <DEDUP_REMOVED lines=10> */
.L_x_10:
[----:B------:R-:W-:Y:S05]  /*06e0*/  BSYNC.RECONVERGENT B0 ;  /* 0x0000000000007941 */ /* 0x000fea0003800200 */
.L_x_9:
[----:B------:R-:W-:Y:S04]  /*06f0*/  BSSY.RECONVERGENT B0, `(.L_x_11) ;  /* 0x000000d000007945 */ /* 0x000fe80003800200 */
[----:B------:R-:W-:Y:S05]  /*0700*/  @P2 BRA `(.L_x_12) ;  /* 0x00000000002c2947 */ /* 0x000fea0003800000 */
[----:B------:R-:W3:Y:S02]  /*0710*/  LDG.E.U8 R4, desc[UR8][R4.64+0x3] ;  /* 0x0000030804047981 */ /* 0x000ee4000c1e1100 */
[----:B---3--:R-:W-:-:S05]  /*0720*/  PRMT R9, R4, 0x8880, RZ ;  /* 0x0000888004097816 */ /* 0x008fca00000000ff */
[----:B012---:R-:W-:-:S05]  /*0730*/  VIADD R8, R9, 0xffffff9f ;  /* 0xffffff9f09087836 */ /* 0x007fca0000000000 */
        /* <DEDUP_REMOVED lines=8> */
.L_x_12:
[----:B------:R-:W-:Y:S05]  /*07c0*/  BSYNC.RECONVERGENT B0 ;  /* 0x0000000000007941 */ /* 0x000fea0003800200 */
.L_x_11:
[----:B------:R-:W-:Y:S01]  /*07d0*/  UIADD3 UR4, UPT, UPT, UR4, 0x4, URZ ;  /* 0x0000000404047890 */ /* 0x000fe2000fffe0ff */
[----:B------:R-:W-:Y:S11]  /*07e0*/  @P3 BRA `(.L_x_13) ;  /* 0xfffffff800e83947 */ /* 0x000ff6000383ffff */
.L_x_4:
[----:B------:R-:W-:-:S13]  /*07f0*/  ISETP.NE.AND P0, PT, R6, RZ, PT ;  /* 0x000000ff0600720c */ /* 0x000fda0003f05270 */
[----:B------:R-:W-:Y:S05]  /*0800*/  @!P0 BRA `(.L_x_3) ;  /* 0x0000000000688947 */ /* 0x000fea0003800000 */
[----:B------:R-:W-:Y:S01]  /*0810*/  IMAD.MOV R6, RZ, RZ, -R6 ;  /* 0x000000ffff067224 */ /* 0x000fe200078e0a06 */
[----:B------:R-:W4:Y:S01]  /*0820*/  LDCU UR6, c[0x0][0x390] ;  /* 0x00007200ff0677ac */ /* 0x000f220008000800 */
[----:B------:R-:W0:Y:S01]  /*0830*/  LDCU UR7, c[0x0][0x394] ;  /* 0x00007280ff0777ac */ /* 0x000e220008000800 */
[----:B------:R-:W0:Y:S04]  /*0840*/  LDCU.64 UR10, c[0x0][0x380] ;  /* 0x00007000ff0a77ac */ /* 0x000e280008000a00 */
.L_x_16:
[----:B------:R-:W-:Y:S01]  /*0850*/  IMAD.IADD R5, R2, 0x1, R7 ;  /* 0x0000000102057824 */ /* 0x000fe200078e0207 */
[----:B------:R-:W-:Y:S01]  /*0860*/  BSSY.RECONVERGENT B0, `(.L_x_14) ;  /* 0x0000012000007945 */ /* 0x000fe20003800200 */
[----:B------:R-:W-:-:S03]  /*0870*/  VIADD R6, R6, 0x1 ;  /* 0x0000000106067836 */ /* 0x000fc60000000000 */
[----:B----4-:R-:W-:Y:S02]  /*0880*/  ISETP.GE.AND P0, PT, R5, UR6, PT ;  /* 0x0000000605007c0c */ /* 0x010fe4000bf06270 */
[----:B------:R-:W-:-:S11]  /*0890*/  ISETP.NE.AND P1, PT, R6, RZ, PT ;  /* 0x000000ff0600720c */ /* 0x000fd60003f25270 */
[----:B------:R-:W-:Y:S05]  /*08a0*/  @P0 BRA `(.L_x_15) ;  /* 0x0000000000340947 */ /* 0x000fea0003800000 */
[----:B0--3--:R-:W-:-:S04]  /*08b0*/  IADD3 R4, P0, PT, R5, UR10, RZ ;  /* 0x0000000a05047c10 */ /* 0x009fc8000ff1e0ff */
[----:B------:R-:W-:-:S05]  /*08c0*/  LEA.HI.X.SX32 R5, R5, UR11, 0x1, P0 ;  /* 0x0000000b05057c11 */ /* 0x000fca00080f0eff */
[----:B------:R-:W3:Y:S02]  /*08d0*/  LDG.E.U8 R4, desc[UR8][R4.64] ;  /* 0x0000000804047981 */ /* 0x000ee4000c1e1100 */
[----:B---3--:R-:W-:-:S05]  /*08e0*/  PRMT R9, R4, 0x8880, RZ ;  /* 0x0000888004097816 */ /* 0x008fca00000000ff */
[----:B-12---:R-:W-:-:S05]  /*08f0*/  VIADD R8, R9, 0xffffff9f ;  /* 0xffffff9f09087836 */ /* 0x006fca0000000000 */
        /* <DEDUP_REMOVED lines=8> */
.L_x_15:
[----:B0-----:R-:W-:Y:S05]  /*0980*/  BSYNC.RECONVERGENT B0 ;  /* 0x0000000000007941 */ /* 0x001fea0003800200 */
.L_x_14:
[----:B------:R-:W-:Y:S01]  /*0990*/  VIADD R7, R7, 0x1 ;  /* 0x0000000107077836 */ /* 0x000fe20000000000 */
[----:B------:R-:W-:Y:S06]  /*09a0*/  @P1 BRA `(.L_x_16) ;  /* 0xfffffffc00a81947 */ /* 0x000fec000383ffff */
.L_x_3:
[----:B------:R-:W5:Y:S01]  /*09b0*/  LDCU UR12, c[0x0][0x394] ;  /* 0x00007280ff0c77ac */ /* 0x000f620008000800 */
[----:B------:R-:W-:Y:S01]  /*09c0*/  BAR.SYNC.DEFER_BLOCKING 0x0 ;  /* 0x0000000000007b1d */ /* 0x000fe20000010000 */
[----:B-----5:R-:W-:-:S13]  /*09d0*/  ISETP.GE.AND P0, PT, R3, UR12, PT ;  /* 0x0000000c03007c0c */ /* 0x020fda000bf06270 */
[----:B0-----:R-:W-:Y:S05]  /*09e0*/  @P0 EXIT ;  /* 0x000000000000094d */ /* 0x001fea0003800000 */
[----:B------:R-:W0:Y:S01]  /*09f0*/  S2UR UR5, SR_CgaCtaId ;  /* 0x00000000000579c3 */ /* 0x000e220000008800 */
[----:B------:R-:W-:-:S07]  /*0a00*/  UMOV UR4, 0x400 ;  /* 0x0000040000047882 */ /* 0x000fce0000000000 */
[----:B------:R-:W1:Y:S01]  /*0a10*/  LDC.64 R6, c[0x0][0x388] ;  /* 0x0000e200ff067b82 */ /* 0x000e620000000a00 */
[----:B0-----:R-:W-:-:S12]  /*0a20*/  ULEA UR4, UR5, UR4, 0x18 ;  /* 0x0000000405047291 */ /* 0x001fd8000f8ec0ff */
.L_x_17:
[C---:B------:R-:W-:Y:S01]  /*0a30*/  LEA R2, R3.reuse, UR4, 0x2 ;  /* 0x0000000403027c11 */ /* 0x040fe2000f8e10ff */
[----:B01-34-:R-:W-:-:S04]  /*0a40*/  IMAD.WIDE R4, R3, 0x4, R6 ;  /* 0x0000000403047825 */ /* 0x01bfc800078e0206 */
[----:B------:R-:W0:Y:S01]  /*0a50*/  LDS R9, [R2] ;  /* 0x0000000002097984 */ /* 0x000e220000000800 */
[----:B------:R-:W-:-:S05]  /*0a60*/  IMAD.IADD R3, R0, 0x1, R3 ;  /* 0x0000000100037824 */ /* 0x000fca00078e0203 */
[----:B------:R-:W-:Y:S01]  /*0a70*/  ISETP.GE.AND P0, PT, R3, UR12, PT ;  /* 0x0000000c03007c0c */ /* 0x000fe2000bf06270 */
[----:B0-----:R0:W-:-:S12]  /*0a80*/  REDG.E.ADD.STRONG.GPU desc[UR8][R4.64], R9 ;  /* 0x000000090400798e */ /* 0x0011d8000c12e108 */
[----:B------:R-:W-:Y:S05]  /*0a90*/  @!P0 BRA `(.L_x_17) ;  /* 0xfffffffc00e48947 */ /* 0x000fea000383ffff */
[----:B------:R-:W-:Y:S05]  /*0aa0*/  EXIT ;  /* 0x000000000000794d */ /* 0x000fea0003800000 */
.L_x_18:
[----:B------:R-:W-:-:S00]  /*0ab0*/  BRA `(.L_x_18) ;  /* 0xfffffffc00fc7947 */ /* 0x000fc0000383ffff */
[----:B------:R-:W-:-:S00]  /*0ac0*/  NOP ;  /* 0x0000000000007918 */ /* 0x000fc00000000000 */
        /* <DEDUP_REMOVED lines=11> */
.L_x_19:


//--------------------- .nv.shared._Z14calculateHistoPcPiii --------------------------
	.section	.nv.shared._Z14calculateHistoPcPiii,"aw",@nobits
	.sectionflags	@""
	.align	16
	.zero		1024


//--------------------- .nv.shared.reserved.0     --------------------------
	.section	.nv.shared.reserved.0,"aw",@nobits
	.weak		__nv_reservedSMEM_offset_0_alias
	.size		__nv_reservedSMEM_offset_0_alias, 0, 64
	.other		__nv_reservedSMEM_offset_0_alias,@"STO_CUDA_RESERVED_SHARED STV_DEFAULT"
__nv_reservedSMEM_offset_0_alias:
	.zero		0
	.zero		64


//--------------------- .nv.constant0._Z14calculateHistoPcPiii --------------------------
	.section	.nv.constant0._Z14calculateHistoPcPiii,"a",@progbits
	.sectionflags	@""
	.align	4
.nv.constant0._Z14calculateHistoPcPiii:
	.zero		920


//--------------------- SYMBOLS --------------------------

	.type		.nv.reservedSmem.offset0,@object
	.size		.nv.reservedSmem.offset0,0x4
	.type		.nv.reservedSmem.cap,@object
	.size		.nv.reservedSmem.cap,0x4
